//
// Generated by NVIDIA NVVM Compiler
//
// Compiler Build ID: CL-36424714
// Cuda compilation tools, release 13.0, V13.0.88
// Based on NVVM 20.0.0
//

.version 9.0
.target sm_100
.address_size 64

	// .globl	_Z8sum_rowsPfPKfll

.visible .entry _Z8sum_rowsPfPKfll(
	.param .u64 .ptr .align 1 _Z8sum_rowsPfPKfll_param_0,
	.param .u64 .ptr .align 1 _Z8sum_rowsPfPKfll_param_1,
	.param .u64 _Z8sum_rowsPfPKfll_param_2,
	.param .u64 _Z8sum_rowsPfPKfll_param_3
)
{
	.reg .pred 	%p<11>;
	.reg .b32 	%r<5>;
	.reg .b32 	%f<83>;
	.reg .b64 	%rd<48>;

	ld.param.u64 	%rd23, [_Z8sum_rowsPfPKfll_param_0];
	ld.param.u64 	%rd25, [_Z8sum_rowsPfPKfll_param_1];
	ld.param.u64 	%rd26, [_Z8sum_rowsPfPKfll_param_2];
	ld.param.u64 	%rd24, [_Z8sum_rowsPfPKfll_param_3];
	cvta.to.global.u64 	%rd1, %rd25;
	mov.u32 	%r1, %tid.x;
	mov.u32 	%r2, %ctaid.x;
	mov.u32 	%r3, %ntid.x;
	mad.lo.s32 	%r4, %r2, %r3, %r1;
	cvt.u64.u32 	%rd2, %r4;
	setp.le.s64 	%p1, %rd26, %rd2;
	@%p1 bra 	$L__BB0_15;
	setp.lt.s64 	%p2, %rd24, 1;
	mov.f32 	%f82, 0f00000000;
	@%p2 bra 	$L__BB0_14;
	mul.lo.s64 	%rd3, %rd24, %rd2;
	and.b64  	%rd4, %rd24, 15;
	setp.lt.u64 	%p3, %rd24, 16;
	mov.f32 	%f82, 0f00000000;
	mov.b64 	%rd44, 0;
	@%p3 bra 	$L__BB0_5;
	and.b64  	%rd44, %rd24, 9223372036854775792;
	shl.b64 	%rd28, %rd3, 2;
	add.s64 	%rd29, %rd28, %rd1;
	add.s64 	%rd41, %rd29, 32;
	mov.f32 	%f82, 0f00000000;
	mov.u64 	%rd42, %rd44;
$L__BB0_4:
	.pragma "nounroll";
	ld.global.f32 	%f18, [%rd41+-32];
	add.f32 	%f19, %f82, %f18;
	ld.global.f32 	%f20, [%rd41+-28];
	add.f32 	%f21, %f19, %f20;
	ld.global.f32 	%f22, [%rd41+-24];
	add.f32 	%f23, %f21, %f22;
	ld.global.f32 	%f24, [%rd41+-20];
	add.f32 	%f25, %f23, %f24;
	ld.global.f32 	%f26, [%rd41+-16];
	add.f32 	%f27, %f25, %f26;
	ld.global.f32 	%f28, [%rd41+-12];
	add.f32 	%f29, %f27, %f28;
	ld.global.f32 	%f30, [%rd41+-8];
	add.f32 	%f31, %f29, %f30;
	ld.global.f32 	%f32, [%rd41+-4];
	add.f32 	%f33, %f31, %f32;
	ld.global.f32 	%f34, [%rd41];
	add.f32 	%f35, %f33, %f34;
	ld.global.f32 	%f36, [%rd41+4];
	add.f32 	%f37, %f35, %f36;
	ld.global.f32 	%f38, [%rd41+8];
	add.f32 	%f39, %f37, %f38;
	ld.global.f32 	%f40, [%rd41+12];
	add.f32 	%f41, %f39, %f40;
	ld.global.f32 	%f42, [%rd41+16];
	add.f32 	%f43, %f41, %f42;
	ld.global.f32 	%f44, [%rd41+20];
	add.f32 	%f45, %f43, %f44;
	ld.global.f32 	%f46, [%rd41+24];
	add.f32 	%f47, %f45, %f46;
	ld.global.f32 	%f48, [%rd41+28];
	add.f32 	%f82, %f47, %f48;
	add.s64 	%rd42, %rd42, -16;
	add.s64 	%rd41, %rd41, 64;
	setp.ne.s64 	%p4, %rd42, 0;
	@%p4 bra 	$L__BB0_4;
$L__BB0_5:
	setp.eq.s64 	%p5, %rd4, 0;
	@%p5 bra 	$L__BB0_14;
	and.b64  	%rd12, %rd24, 7;
	setp.lt.u64 	%p6, %rd4, 8;
	@%p6 bra 	$L__BB0_8;
	add.s64 	%rd30, %rd44, %rd3;
	shl.b64 	%rd31, %rd30, 2;
	add.s64 	%rd32, %rd1, %rd31;
	ld.global.f32 	%f50, [%rd32];
	add.f32 	%f51, %f82, %f50;
	ld.global.f32 	%f52, [%rd32+4];
	add.f32 	%f53, %f51, %f52;
	ld.global.f32 	%f54, [%rd32+8];
	add.f32 	%f55, %f53, %f54;
	ld.global.f32 	%f56, [%rd32+12];
	add.f32 	%f57, %f55, %f56;
	ld.global.f32 	%f58, [%rd32+16];
	add.f32 	%f59, %f57, %f58;
	ld.global.f32 	%f60, [%rd32+20];
	add.f32 	%f61, %f59, %f60;
	ld.global.f32 	%f62, [%rd32+24];
	add.f32 	%f63, %f61, %f62;
	ld.global.f32 	%f64, [%rd32+28];
	add.f32 	%f82, %f63, %f64;
	add.s64 	%rd44, %rd44, 8;
$L__BB0_8:
	setp.eq.s64 	%p7, %rd12, 0;
	@%p7 bra 	$L__BB0_14;
	and.b64  	%rd46, %rd24, 3;
	setp.lt.u64 	%p8, %rd12, 4;
	@%p8 bra 	$L__BB0_11;
	add.s64 	%rd33, %rd44, %rd3;
	shl.b64 	%rd34, %rd33, 2;
	add.s64 	%rd35, %rd1, %rd34;
	ld.global.f32 	%f66, [%rd35];
	add.f32 	%f67, %f82, %f66;
	ld.global.f32 	%f68, [%rd35+4];
	add.f32 	%f69, %f67, %f68;
	ld.global.f32 	%f70, [%rd35+8];
	add.f32 	%f71, %f69, %f70;
	ld.global.f32 	%f72, [%rd35+12];
	add.f32 	%f82, %f71, %f72;
	add.s64 	%rd44, %rd44, 4;
$L__BB0_11:
	setp.eq.s64 	%p9, %rd46, 0;
	@%p9 bra 	$L__BB0_14;
	add.s64 	%rd36, %rd44, %rd3;
	shl.b64 	%rd37, %rd36, 2;
	add.s64 	%rd47, %rd1, %rd37;
$L__BB0_13:
	.pragma "nounroll";
	ld.global.f32 	%f73, [%rd47];
	add.f32 	%f82, %f82, %f73;
	add.s64 	%rd47, %rd47, 4;
	add.s64 	%rd46, %rd46, -1;
	setp.ne.s64 	%p10, %rd46, 0;
	@%p10 bra 	$L__BB0_13;
$L__BB0_14:
	cvta.to.global.u64 	%rd38, %rd23;
	shl.b64 	%rd39, %rd2, 2;
	add.s64 	%rd40, %rd38, %rd39;
	st.global.f32 	[%rd40], %f82;
$L__BB0_15:
	ret;

}


// ===== COMPILED SASS (sm_100) =====

	.target	sm_100

	.elftype	@"ET_EXEC"


//--------------------- .note.nv.tkinfo           --------------------------
	.section	.note.nv.tkinfo,"",@"SHT_NOTE"
	.sectionflags	@"SHF_NOTE_NV_TKINFO"
	.tkinfo
        /*0018*/ 	.word	0x00000002
        /*0030*/ 	.string	""
        /*0030*/ 	.string	"ptxas"
        /*0030*/ 	.string	"Cuda compilation tools, release 13.0, V13.0.88"
        /*0030*/ 	.string	"Build cuda_13.0.r13.0/compiler.36424714_0"
        /*0030*/ 	.string	"-arch sm_100 -m 64 "



//--------------------- .note.nv.cuinfo           --------------------------
	.section	.note.nv.cuinfo,"",@"SHT_NOTE"
	.sectionflags	@"SHF_NOTE_NV_CUINFO"
        /*0018*/ 	.short	0x0002
        /*001a*/ 	.short	0x0064
        /*001c*/ 	.short	0x0082
	.zero		2


//--------------------- .nv.info                  --------------------------
	.section	.nv.info,"",@"SHT_CUDA_INFO"
	.align	4


	//----- nvinfo : EIATTR_REGCOUNT
	.align		4
        /*0000*/ 	.byte	0x04, 0x2f
        /*0002*/ 	.short	(.L_1 - .L_0)
	.align		4
.L_0:
        /*0004*/ 	.word	index@(_Z8sum_rowsPfPKfll)
        /*0008*/ 	.word	0x0000001f


	//----- nvinfo : EIATTR_FRAME_SIZE
	.align		4
.L_1:
        /*000c*/ 	.byte	0x04, 0x11
        /*000e*/ 	.short	(.L_3 - .L_2)
	.align		4
.L_2:
        /*0010*/ 	.word	index@(_Z8sum_rowsPfPKfll)
        /*0014*/ 	.word	0x00000000


	//----- nvinfo : EIATTR_MIN_STACK_SIZE
	.align		4
.L_3:
        /*0018*/ 	.byte	0x04, 0x12
        /*001a*/ 	.short	(.L_5 - .L_4)
	.align		4
.L_4:
        /*001c*/ 	.word	index@(_Z8sum_rowsPfPKfll)
        /*0020*/ 	.word	0x00000000
.L_5:


//--------------------- .nv.compat                --------------------------
	.section	.nv.compat,"",@"SHT_CUDA_COMPAT_INFO"
	.align	4
        /*0000*/ 	.byte	0x02, 0x09, 0x00, 0x00, 0x02, 0x02, 0x01, 0x00, 0x02, 0x05, 0x05, 0x00, 0x03, 0x07, 0x01, 0x01
        /*0010*/ 	.byte	0x02, 0x03, 0x00, 0x00, 0x02, 0x06, 0x01, 0x00, 0x04, 0x0b, 0x08, 0x00, 0x09, 0x00, 0x00, 0x00
        /*0020*/ 	.byte	0x00, 0x00, 0x00, 0x00


//--------------------- .nv.info._Z8sum_rowsPfPKfll --------------------------
	.section	.nv.info._Z8sum_rowsPfPKfll,"",@"SHT_CUDA_INFO"
	.sectionflags	@""
	.align	4


	//----- nvinfo : EIATTR_CUDA_API_VERSION
	.align		4
        /*0000*/ 	.byte	0x04, 0x37
        /*0002*/ 	.short	(.L_7 - .L_6)
.L_6:
        /*0004*/ 	.word	0x00000082


	//----- nvinfo : EIATTR_KPARAM_INFO
	.align		4
.L_7:
        /*0008*/ 	.byte	0x04, 0x17
        /*000a*/ 	.short	(.L_9 - .L_8)
.L_8:
        /*000c*/ 	.word	0x00000000
        /*0010*/ 	.short	0x0003
        /*0012*/ 	.short	0x0018
        /*0014*/ 	.byte	0x00, 0xf0, 0x21, 0x00


	//----- nvinfo : EIATTR_KPARAM_INFO
	.align		4
.L_9:
        /*0018*/ 	.byte	0x04, 0x17
        /*001a*/ 	.short	(.L_11 - .L_10)
.L_10:
        /*001c*/ 	.word	0x00000000
        /*0020*/ 	.short	0x0002
        /*0022*/ 	.short	0x0010
        /*0024*/ 	.byte	0x00, 0xf0, 0x21, 0x00


	//----- nvinfo : EIATTR_KPARAM_INFO
	.align		4
.L_11:
        /*0028*/ 	.byte	0x04, 0x17
        /*002a*/ 	.short	(.L_13 - .L_12)
.L_12:
        /*002c*/ 	.word	0x00000000
        /*0030*/ 	.short	0x0001
        /*0032*/ 	.short	0x0008
        /*0034*/ 	.byte	0x00, 0xf5, 0x21, 0x00


	//----- nvinfo : EIATTR_KPARAM_INFO
	.align		4
.L_13:
        /*0038*/ 	.byte	0x04, 0x17
        /*003a*/ 	.short	(.L_15 - .L_14)
.L_14:
        /*003c*/ 	.word	0x00000000
        /*0040*/ 	.short	0x0000
        /*0042*/ 	.short	0x0000
        /*0044*/ 	.byte	0x00, 0xf5, 0x21, 0x00


	//----- nvinfo : EIATTR_SPARSE_MMA_MASK
	.align		4
.L_15:
        /*0048*/ 	.byte	0x03, 0x50
        /*004a*/ 	.short	0x0000


	//----- nvinfo : EIATTR_MAXREG_COUNT
	.align		4
        /*004c*/ 	.byte	0x03, 0x1b
        /*004e*/ 	.short	0x00ff


	//----- nvinfo : EIATTR_MERCURY_ISA_VERSION
	.align		4
        /*0050*/ 	.byte	0x03, 0x5f
        /*0052*/ 	.short	0x0101


	//----- nvinfo : EIATTR_VRC_CTA_INIT_COUNT
	.align		4
        /*0054*/ 	.byte	0x02, 0x4a
	.zero		1
	.zero		1


	//----- nvinfo : EIATTR_EXIT_INSTR_OFFSETS
	.align		4
        /*0058*/ 	.byte	0x04, 0x1c
        /*005a*/ 	.short	(.L_17 - .L_16)


	//   ....[0]....
.L_16:
        /*005c*/ 	.word	0x00000080


	//   ....[1]....
        /*0060*/ 	.word	0x00000930


	//----- nvinfo : EIATTR_CBANK_PARAM_SIZE
	.align		4
.L_17:
        /*0064*/ 	.byte	0x03, 0x19
        /*0066*/ 	.short	0x0020


	//----- nvinfo : EIATTR_PARAM_CBANK
	.align		4
        /*0068*/ 	.byte	0x04, 0x0a
        /*006a*/ 	.short	(.L_19 - .L_18)
	.align		4
.L_18:
        /*006c*/ 	.word	index@(.nv.constant0._Z8sum_rowsPfPKfll)
        /*0070*/ 	.short	0x0380
        /*0072*/ 	.short	0x0020


	//----- nvinfo : EIATTR_SW_WAR
	.align		4
.L_19:
        /*0074*/ 	.byte	0x04, 0x36
        /*0076*/ 	.short	(.L_21 - .L_20)
.L_20:
        /*0078*/ 	.word	0x00000008
.L_21:


//--------------------- .nv.callgraph             --------------------------
	.section	.nv.callgraph,"",@"SHT_CUDA_CALLGRAPH"
	.align	4
	.sectionentsize	8
	.align		4
        /*0000*/ 	.word	0x00000000
	.align		4
        /*0004*/ 	.word	0xffffffff
	.align		4
        /*0008*/ 	.word	0x00000000
	.align		4
        /*000c*/ 	.word	0xfffffffe
	.align		4
        /*0010*/ 	.word	0x00000000
	.align		4
        /*0014*/ 	.word	0xfffffffd
	.align		4
        /*0018*/ 	.word	0x00000000
	.align		4
        /*001c*/ 	.word	0xfffffffc


//--------------------- .text._Z8sum_rowsPfPKfll  --------------------------
	.section	.text._Z8sum_rowsPfPKfll,"ax",@progbits
	.align	128
        .global         _Z8sum_rowsPfPKfll
        .type           _Z8sum_rowsPfPKfll,@function
        .size           _Z8sum_rowsPfPKfll,(.L_x_6 - _Z8sum_rowsPfPKfll)
        .other          _Z8sum_rowsPfPKfll,@"STO_CUDA_ENTRY STV_DEFAULT"
_Z8sum_rowsPfPKfll:
.text._Z8sum_rowsPfPKfll:
[----:B------:R-:W-:Y:S01]  /*0000*/  LDC R1, c[0x0][0x37c] ;  /* 0x0000df00ff017b82 */ /* 0x000fe20000000800 */
[----:B------:R-:W0:Y:S07]  /*0010*/  S2R R9, SR_TID.X ;  /* 0x0000000000097919 */ /* 0x000e2e0000002100 */
[----:B------:R-:W0:Y:S01]  /*0020*/  S2UR UR4, SR_CTAID.X ;  /* 0x00000000000479c3 */ /* 0x000e220000002500 */
[----:B------:R-:W1:Y:S07]  /*0030*/  LDCU.64 UR6, c[0x0][0x390] ;  /* 0x00007200ff0677ac */ /* 0x000e6e0008000a00 */
[----:B------:R-:W0:Y:S02]  /*0040*/  LDC R0, c[0x0][0x360] ;  /* 0x0000d800ff007b82 */ /* 0x000e240000000800 */
[----:B0-----:R-:W-:-:S05]  /*0050*/  IMAD R9, R0, UR4, R9 ;  /* 0x0000000400097c24 */ /* 0x001fca000f8e0209 */
[----:B-1----:R-:W-:-:S04]  /*0060*/  ISETP.GE.U32.AND P0, PT, R9, UR6, PT ;  /* 0x0000000609007c0c */ /* 0x002fc8000bf06070 */
[----:B------:R-:W-:-:S13]  /*0070*/  ISETP.GE.AND.EX P0, PT, RZ, UR7, PT, P0 ;  /* 0x00000007ff007c0c */ /* 0x000fda000bf06300 */
[----:B------:R-:W-:Y:S05]  /*0080*/  @P0 EXIT ;  /* 0x000000000000094d */ /* 0x000fea0003800000 */
[----:B------:R-:W0:Y:S01]  /*0090*/  LDC.64 R2, c[0x0][0x398] ;  /* 0x0000e600ff027b82 */ /* 0x000e220000000a00 */
[----:B------:R-:W1:Y:S01]  /*00a0*/  LDCU.64 UR4, c[0x0][0x358] ;  /* 0x00006b00ff0477ac */ /* 0x000e620008000a00 */
[----:B------:R-:W-:Y:S01]  /*00b0*/  IMAD.MOV.U32 R0, RZ, RZ, RZ ;  /* 0x000000ffff007224 */ /* 0x000fe200078e00ff */
[----:B0-----:R-:W-:-:S04]  /*00c0*/  ISETP.GE.U32.AND P0, PT, R2, 0x1, PT ;  /* 0x000000010200780c */ /* 0x001fc80003f06070 */
[----:B------:R-:W-:-:S13]  /*00d0*/  ISETP.GE.AND.EX P0, PT, R3, RZ, PT, P0 ;  /* 0x000000ff0300720c */ /* 0x000fda0003f06300 */
[----:B-1----:R-:W-:Y:S05]  /*00e0*/  @!P0 BRA `(.L_x_0) ;  /* 0x0000000800008947 */ /* 0x002fea0003800000 */
[C---:B------:R-:W-:Y:S01]  /*00f0*/  ISETP.GE.U32.AND P1, PT, R2.reuse, 0x10, PT ;  /* 0x000000100200780c */ /* 0x040fe20003f26070 */
[----:B------:R-:W-:Y:S01]  /*0100*/  IMAD.WIDE.U32 R4, R9, R2, RZ ;  /* 0x0000000209047225 */ /* 0x000fe200078e00ff */
[----:B------:R-:W-:Y:S02]  /*0110*/  LOP3.LUT R26, R2, 0xf, RZ, 0xc0, !PT ;  /* 0x0000000f021a7812 */ /* 0x000fe400078ec0ff */
[----:B------:R-:W-:Y:S01]  /*0120*/  ISETP.GE.U32.AND.EX P1, PT, R3, RZ, PT, P1 ;  /* 0x000000ff0300720c */ /* 0x000fe20003f26110 */
[----:B------:R-:W-:Y:S01]  /*0130*/  IMAD.MOV.U32 R0, RZ, RZ, RZ ;  /* 0x000000ffff007224 */ /* 0x000fe200078e00ff */
[----:B------:R-:W-:Y:S01]  /*0140*/  ISETP.NE.U32.AND P0, PT, R26, RZ, PT ;  /* 0x000000ff1a00720c */ /* 0x000fe20003f05070 */
[----:B------:R-:W-:Y:S02]  /*0150*/  IMAD.MOV.U32 R11, RZ, RZ, RZ ;  /* 0x000000ffff0b7224 */ /* 0x000fe400078e00ff */
[----:B------:R-:W-:Y:S01]  /*0160*/  IMAD.MOV.U32 R8, RZ, RZ, RZ ;  /* 0x000000ffff087224 */ /* 0x000fe200078e00ff */
[----:B------:R-:W-:Y:S01]  /*0170*/  ISETP.NE.AND.EX P0, PT, RZ, RZ, PT, P0 ;  /* 0x000000ffff00720c */ /* 0x000fe20003f05300 */
[----:B------:R-:W-:-:S06]  /*0180*/  IMAD R13, R9, R3, R5 ;  /* 0x00000003090d7224 */ /* 0x000fcc00078e0205 */
[----:B------:R-:W-:Y:S06]  /*0190*/  @!P1 BRA `(.L_x_1) ;  /* 0x0000000000c49947 */ /* 0x000fec0003800000 */
[----:B------:R-:W0:Y:S01]  /*01a0*/  LDCU.64 UR6, c[0x0][0x388] ;  /* 0x00007100ff0677ac */ /* 0x000e220008000a00 */
[----:B------:R-:W-:Y:S01]  /*01b0*/  LOP3.LUT R11, R2, 0xfffffff0, RZ, 0xc0, !PT ;  /* 0xfffffff0020b7812 */ /* 0x000fe200078ec0ff */
[----:B------:R-:W-:Y:S01]  /*01c0*/  IMAD.MOV.U32 R0, RZ, RZ, RZ ;  /* 0x000000ffff007224 */ /* 0x000fe200078e00ff */
[----:B------:R-:W-:-:S03]  /*01d0*/  LOP3.LUT R8, R3, 0x7fffffff, RZ, 0xc0, !PT ;  /* 0x7fffffff03087812 */ /* 0x000fc600078ec0ff */
[----:B------:R-:W-:Y:S02]  /*01e0*/  IMAD.MOV.U32 R3, RZ, RZ, R11 ;  /* 0x000000ffff037224 */ /* 0x000fe400078e000b */
[----:B------:R-:W-:Y:S01]  /*01f0*/  IMAD.MOV.U32 R10, RZ, RZ, R8 ;  /* 0x000000ffff0a7224 */ /* 0x000fe200078e0008 */
[----:B0-----:R-:W-:-:S04]  /*0200*/  LEA R6, P1, R4, UR6, 0x2 ;  /* 0x0000000604067c11 */ /* 0x001fc8000f8210ff */
[----:B------:R-:W-:Y:S02]  /*0210*/  IADD3 R6, P2, PT, R6, 0x20, RZ ;  /* 0x0000002006067810 */ /* 0x000fe40007f5e0ff */
[----:B------:R-:W-:-:S05]  /*0220*/  LEA.HI.X R7, R4, UR7, R13, 0x2, P1 ;  /* 0x0000000704077c11 */ /* 0x000fca00088f140d */
[----:B------:R-:W-:-:S07]  /*0230*/  IMAD.X R7, RZ, RZ, R7, P2 ;  /* 0x000000ffff077224 */ /* 0x000fce00010e0607 */
.L_x_2:
[----:B------:R-:W2:Y:S04]  /*0240*/  LDG.E R25, desc[UR4][R6.64+-0x20] ;  /* 0xffffe00406197981 */ /* 0x000ea8000c1e1900 */
[----:B------:R-:W3:Y:S04]  /*0250*/  LDG.E R24, desc[UR4][R6.64+-0x1c] ;  /* 0xffffe40406187981 */ /* 0x000ee8000c1e1900 */
[----:B------:R-:W4:Y:S04]  /*0260*/  LDG.E R23, desc[UR4][R6.64+-0x18] ;  /* 0xffffe80406177981 */ /* 0x000f28000c1e1900 */
[----:B------:R-:W5:Y:S04]  /*0270*/  LDG.E R12, desc[UR4][R6.64+-0x14] ;  /* 0xffffec04060c7981 */ /* 0x000f68000c1e1900 */
        /* <DEDUP_REMOVED lines=8> */
[----:B------:R-:W5:Y:S01]  /*0300*/  LDG.E R22, desc[UR4][R6.64+0x10] ;  /* 0x0000100406167981 */ /* 0x000f62000c1e1900 */
[----:B--2---:R-:W-:-:S03]  /*0310*/  FADD R25, R25, R0 ;  /* 0x0000000019197221 */ /* 0x004fc60000000000 */
[----:B------:R-:W2:Y:S01]  /*0320*/  LDG.E R0, desc[UR4][R6.64+0x14] ;  /* 0x0000140406007981 */ /* 0x000ea2000c1e1900 */
[----:B---3--:R-:W-:-:S03]  /*0330*/  FADD R28, R25, R24 ;  /* 0x00000018191c7221 */ /* 0x008fc60000000000 */
[----:B------:R-:W3:Y:S01]  /*0340*/  LDG.E R24, desc[UR4][R6.64+0x18] ;  /* 0x0000180406187981 */ /* 0x000ee2000c1e1900 */
[----:B----4-:R-:W-:-:S03]  /*0350*/  FADD R25, R28, R23 ;  /* 0x000000171c197221 */ /* 0x010fc60000000000 */
[----:B------:R0:W4:Y:S01]  /*0360*/  LDG.E R23, desc[UR4][R6.64+0x1c] ;  /* 0x00001c0406177981 */ /* 0x000122000c1e1900 */
[----:B------:R-:W-:Y:S01]  /*0370*/  IADD3 R3, P1, PT, R3, -0x10, RZ ;  /* 0xfffffff003037810 */ /* 0x000fe20007f3e0ff */
[----:B-----5:R-:W-:-:S03]  /*0380*/  FADD R25, R25, R12 ;  /* 0x0000000c19197221 */ /* 0x020fc60000000000 */
[----:B------:R-:W-:Y:S01]  /*0390*/  IADD3.X R10, PT, PT, R10, -0x1, RZ, P1, !PT ;  /* 0xffffffff0a0a7810 */ /* 0x000fe20000ffe4ff */
[----:B------:R-:W-:Y:S01]  /*03a0*/  FADD R14, R25, R14 ;  /* 0x0000000e190e7221 */ /* 0x000fe20000000000 */
[----:B------:R-:W-:-:S03]  /*03b0*/  ISETP.NE.U32.AND P1, PT, R3, RZ, PT ;  /* 0x000000ff0300720c */ /* 0x000fc60003f25070 */
[----:B------:R-:W-:Y:S01]  /*03c0*/  FADD R15, R14, R15 ;  /* 0x0000000f0e0f7221 */ /* 0x000fe20000000000 */
[----:B------:R-:W-:Y:S02]  /*03d0*/  ISETP.NE.AND.EX P1, PT, R10, RZ, PT, P1 ;  /* 0x000000ff0a00720c */ /* 0x000fe40003f25310 */
[----:B0-----:R-:W-:Y:S01]  /*03e0*/  IADD3 R6, P2, PT, R6, 0x40, RZ ;  /* 0x0000004006067810 */ /* 0x001fe20007f5e0ff */
[----:B------:R-:W-:-:S03]  /*03f0*/  FADD R16, R15, R16 ;  /* 0x000000100f107221 */ /* 0x000fc60000000000 */
[----:B------:R-:W-:Y:S01]  /*0400*/  IADD3.X R7, PT, PT, RZ, R7, RZ, P2, !PT ;  /* 0x00000007ff077210 */ /* 0x000fe200017fe4ff */
[----:B------:R-:W-:-:S04]  /*0410*/  FADD R17, R16, R17 ;  /* 0x0000001110117221 */ /* 0x000fc80000000000 */
[----:B------:R-:W-:-:S04]  /*0420*/  FADD R18, R17, R18 ;  /* 0x0000001211127221 */ /* 0x000fc80000000000 */
[----:B------:R-:W-:-:S04]  /*0430*/  FADD R19, R18, R19 ;  /* 0x0000001312137221 */ /* 0x000fc80000000000 */
[----:B------:R-:W-:-:S04]  /*0440*/  FADD R20, R19, R20 ;  /* 0x0000001413147221 */ /* 0x000fc80000000000 */
[----:B------:R-:W-:-:S04]  /*0450*/  FADD R21, R20, R21 ;  /* 0x0000001514157221 */ /* 0x000fc80000000000 */
[----:B------:R-:W-:-:S04]  /*0460*/  FADD R21, R21, R22 ;  /* 0x0000001615157221 */ /* 0x000fc80000000000 */
[----:B--2---:R-:W-:-:S04]  /*0470*/  FADD R21, R21, R0 ;  /* 0x0000000015157221 */ /* 0x004fc80000000000 */
[----:B---3--:R-:W-:-:S04]  /*0480*/  FADD R24, R21, R24 ;  /* 0x0000001815187221 */ /* 0x008fc80000000000 */
[----:B----4-:R-:W-:Y:S01]  /*0490*/  FADD R0, R24, R23 ;  /* 0x0000001718007221 */ /* 0x010fe20000000000 */
[----:B------:R-:W-:Y:S06]  /*04a0*/  @P1 BRA `(.L_x_2) ;  /* 0xfffffffc00641947 */ /* 0x000fec000383ffff */
.L_x_1:
[----:B------:R-:W-:Y:S05]  /*04b0*/  @!P0 BRA `(.L_x_0) ;  /* 0x00000004000c8947 */ /* 0x000fea0003800000 */
[----:B------:R-:W-:Y:S02]  /*04c0*/  ISETP.GE.U32.AND P1, PT, R26, 0x8, PT ;  /* 0x000000081a00780c */ /* 0x000fe40003f26070 */
[----:B------:R-:W-:Y:S02]  /*04d0*/  LOP3.LUT R15, R2, 0x7, RZ, 0xc0, !PT ;  /* 0x00000007020f7812 */ /* 0x000fe400078ec0ff */
[----:B------:R-:W-:Y:S02]  /*04e0*/  ISETP.GE.U32.AND.EX P1, PT, RZ, RZ, PT, P1 ;  /* 0x000000ffff00720c */ /* 0x000fe40003f26110 */
[----:B------:R-:W-:-:S04]  /*04f0*/  ISETP.NE.U32.AND P0, PT, R15, RZ, PT ;  /* 0x000000ff0f00720c */ /* 0x000fc80003f05070 */
[----:B------:R-:W-:-:S07]  /*0500*/  ISETP.NE.AND.EX P0, PT, RZ, RZ, PT, P0 ;  /* 0x000000ffff00720c */ /* 0x000fce0003f05300 */
[----:B------:R-:W-:Y:S06]  /*0510*/  @!P1 BRA `(.L_x_3) ;  /* 0x00000000005c9947 */ /* 0x000fec0003800000 */
[----:B------:R-:W0:Y:S01]  /*0520*/  LDCU.64 UR6, c[0x0][0x388] ;  /* 0x00007100ff0677ac */ /* 0x000e220008000a00 */
[----:B------:R-:W-:-:S05]  /*0530*/  IADD3 R3, P1, PT, R11, R4, RZ ;  /* 0x000000040b037210 */ /* 0x000fca0007f3e0ff */
[----:B------:R-:W-:Y:S01]  /*0540*/  IMAD.X R10, R8, 0x1, R13, P1 ;  /* 0x00000001080a7824 */ /* 0x000fe200008e060d */
[----:B0-----:R-:W-:-:S04]  /*0550*/  LEA R6, P1, R3, UR6, 0x2 ;  /* 0x0000000603067c11 */ /* 0x001fc8000f8210ff */
[----:B------:R-:W-:-:S05]  /*0560*/  LEA.HI.X R7, R3, UR7, R10, 0x2, P1 ;  /* 0x0000000703077c11 */ /* 0x000fca00088f140a */
[----:B------:R-:W2:Y:S04]  /*0570*/  LDG.E R3, desc[UR4][R6.64] ;  /* 0x0000000406037981 */ /* 0x000ea8000c1e1900 */
[----:B------:R-:W3:Y:S04]  /*0580*/  LDG.E R10, desc[UR4][R6.64+0x4] ;  /* 0x00000404060a7981 */ /* 0x000ee8000c1e1900 */
[----:B------:R-:W4:Y:S04]  /*0590*/  LDG.E R12, desc[UR4][R6.64+0x8] ;  /* 0x00000804060c7981 */ /* 0x000f28000c1e1900 */
[----:B------:R-:W5:Y:S04]  /*05a0*/  LDG.E R14, desc[UR4][R6.64+0xc] ;  /* 0x00000c04060e7981 */ /* 0x000f68000c1e1900 */
[----:B------:R-:W5:Y:S04]  /*05b0*/  LDG.E R16, desc[UR4][R6.64+0x10] ;  /* 0x0000100406107981 */ /* 0x000f68000c1e1900 */
[----:B------:R-:W5:Y:S04]  /*05c0*/  LDG.E R18, desc[UR4][R6.64+0x14] ;  /* 0x0000140406127981 */ /* 0x000f68000c1e1900 */
[----:B------:R-:W5:Y:S04]  /*05d0*/  LDG.E R20, desc[UR4][R6.64+0x18] ;  /* 0x0000180406147981 */ /* 0x000f68000c1e1900 */
[----:B------:R-:W5:Y:S01]  /*05e0*/  LDG.E R22, desc[UR4][R6.64+0x1c] ;  /* 0x00001c0406167981 */ /* 0x000f62000c1e1900 */
[----:B------:R-:W-:-:S05]  /*05f0*/  IADD3 R11, P1, PT, R11, 0x8, RZ ;  /* 0x000000080b0b7810 */ /* 0x000fca0007f3e0ff */
[----:B------:R-:W-:Y:S02]  /*0600*/  IMAD.X R8, RZ, RZ, R8, P1 ;  /* 0x000000ffff087224 */ /* 0x000fe400008e0608 */
[----:B--2---:R-:W-:-:S04]  /*0610*/  FADD R3, R0, R3 ;  /* 0x0000000300037221 */ /* 0x004fc80000000000 */
[----:B---3--:R-:W-:-:S04]  /*0620*/  FADD R3, R3, R10 ;  /* 0x0000000a03037221 */ /* 0x008fc80000000000 */
[----:B----4-:R-:W-:-:S04]  /*0630*/  FADD R3, R3, R12 ;  /* 0x0000000c03037221 */ /* 0x010fc80000000000 */
[----:B-----5:R-:W-:-:S04]  /*0640*/  FADD R3, R3, R14 ;  /* 0x0000000e03037221 */ /* 0x020fc80000000000 */
[----:B------:R-:W-:-:S04]  /*0650*/  FADD R3, R3, R16 ;  /* 0x0000001003037221 */ /* 0x000fc80000000000 */
[----:B------:R-:W-:-:S04]  /*0660*/  FADD R3, R3, R18 ;  /* 0x0000001203037221 */ /* 0x000fc80000000000 */
[----:B------:R-:W-:-:S04]  /*0670*/  FADD R3, R3, R20 ;  /* 0x0000001403037221 */ /* 0x000fc80000000000 */
[----:B------:R-:W-:-:S07]  /*0680*/  FADD R0, R3, R22 ;  /* 0x0000001603007221 */ /* 0x000fce0000000000 */
.L_x_3:
[----:B------:R-:W-:Y:S05]  /*0690*/  @!P0 BRA `(.L_x_0) ;  /* 0x0000000000948947 */ /* 0x000fea0003800000 */
[----:B------:R-:W-:-:S04]  /*06a0*/  ISETP.GE.U32.AND P0, PT, R15, 0x4, PT ;  /* 0x000000040f00780c */ /* 0x000fc80003f06070 */
[----:B------:R-:W-:-:S13]  /*06b0*/  ISETP.GE.U32.AND.EX P0, PT, RZ, RZ, PT, P0 ;  /* 0x000000ffff00720c */ /* 0x000fda0003f06100 */
[----:B------:R-:W0:Y:S01]  /*06c0*/  @P0 LDC.64 R6, c[0x0][0x388] ;  /* 0x0000e200ff060b82 */ /* 0x000e220000000a00 */
[----:B------:R-:W-:-:S05]  /*06d0*/  @P0 IADD3 R3, P1, PT, R11, R4, RZ ;  /* 0x000000040b030210 */ /* 0x000fca0007f3e0ff */
[----:B------:R-:W-:Y:S01]  /*06e0*/  @P0 IMAD.X R10, R8, 0x1, R13, P1 ;  /* 0x00000001080a0824 */ /* 0x000fe200008e060d */
[----:B0-----:R-:W-:-:S04]  /*06f0*/  @P0 LEA R6, P1, R3, R6, 0x2 ;  /* 0x0000000603060211 */ /* 0x001fc800078210ff */
[----:B------:R-:W-:-:S05]  /*0700*/  @P0 LEA.HI.X R7, R3, R7, R10, 0x2, P1 ;  /* 0x0000000703070211 */ /* 0x000fca00008f140a */
[----:B------:R-:W2:Y:S04]  /*0710*/  @P0 LDG.E R3, desc[UR4][R6.64] ;  /* 0x0000000406030981 */ /* 0x000ea8000c1e1900 */
[----:B------:R-:W3:Y:S04]  /*0720*/  @P0 LDG.E R14, desc[UR4][R6.64+0x4] ;  /* 0x00000404060e0981 */ /* 0x000ee8000c1e1900 */
[----:B------:R-:W4:Y:S04]  /*0730*/  @P0 LDG.E R16, desc[UR4][R6.64+0x8] ;  /* 0x0000080406100981 */ /* 0x000f28000c1e1900 */
[----:B------:R-:W5:Y:S01]  /*0740*/  @P0 LDG.E R18, desc[UR4][R6.64+0xc] ;  /* 0x00000c0406120981 */ /* 0x000f62000c1e1900 */
[----:B------:R-:W-:Y:S01]  /*0750*/  LOP3.LUT R10, R2, 0x3, RZ, 0xc0, !PT ;  /* 0x00000003020a7812 */ /* 0x000fe200078ec0ff */
[----:B------:R-:W-:Y:S01]  /*0760*/  IMAD.MOV.U32 R12, RZ, RZ, RZ ;  /* 0x000000ffff0c7224 */ /* 0x000fe200078e00ff */
[----:B------:R-:W-:-:S02]  /*0770*/  @P0 IADD3 R11, P2, PT, R11, 0x4, RZ ;  /* 0x000000040b0b0810 */ /* 0x000fc40007f5e0ff */
[----:B------:R-:W-:Y:S02]  /*0780*/  ISETP.NE.U32.AND P1, PT, R10, RZ, PT ;  /* 0x000000ff0a00720c */ /* 0x000fe40003f25070 */
[----:B------:R-:W-:Y:S02]  /*0790*/  @P0 IADD3.X R8, PT, PT, RZ, R8, RZ, P2, !PT ;  /* 0x00000008ff080210 */ /* 0x000fe400017fe4ff */
[----:B------:R-:W-:Y:S01]  /*07a0*/  ISETP.NE.AND.EX P1, PT, R12, RZ, PT, P1 ;  /* 0x000000ff0c00720c */ /* 0x000fe20003f25310 */
[----:B--2---:R-:W-:-:S04]  /*07b0*/  @P0 FADD R3, R0, R3 ;  /* 0x0000000300030221 */ /* 0x004fc80000000000 */
[----:B---3--:R-:W-:-:S04]  /*07c0*/  @P0 FADD R3, R3, R14 ;  /* 0x0000000e03030221 */ /* 0x008fc80000000000 */
[----:B----4-:R-:W-:-:S04]  /*07d0*/  @P0 FADD R3, R3, R16 ;  /* 0x0000001003030221 */ /* 0x010fc80000000000 */
[----:B-----5:R-:W-:Y:S01]  /*07e0*/  @P0 FADD R0, R3, R18 ;  /* 0x0000001203000221 */ /* 0x020fe20000000000 */
[----:B------:R-:W-:Y:S06]  /*07f0*/  @!P1 BRA `(.L_x_0) ;  /* 0x00000000003c9947 */ /* 0x000fec0003800000 */
[----:B------:R-:W0:Y:S01]  /*0800*/  LDCU.64 UR6, c[0x0][0x388] ;  /* 0x00007100ff0677ac */ /* 0x000e220008000a00 */
[----:B------:R-:W-:-:S05]  /*0810*/  IADD3 R5, P0, PT, R11, R4, RZ ;  /* 0x000000040b057210 */ /* 0x000fca0007f1e0ff */
[----:B------:R-:W-:Y:S01]  /*0820*/  IMAD.X R8, R8, 0x1, R13, P0 ;  /* 0x0000000108087824 */ /* 0x000fe200000e060d */
[----:B0-----:R-:W-:-:S04]  /*0830*/  LEA R2, P1, R5, UR6, 0x2 ;  /* 0x0000000605027c11 */ /* 0x001fc8000f8210ff */
[----:B------:R-:W-:-:S09]  /*0840*/  LEA.HI.X R5, R5, UR7, R8, 0x2, P1 ;  /* 0x0000000705057c11 */ /* 0x000fd200088f1408 */
.L_x_4:
[----:B------:R-:W-:-:S06]  /*0850*/  IMAD.MOV.U32 R3, RZ, RZ, R5 ;  /* 0x000000ffff037224 */ /* 0x000fcc00078e0005 */
[----:B------:R0:W2:Y:S01]  /*0860*/  LDG.E R3, desc[UR4][R2.64] ;  /* 0x0000000402037981 */ /* 0x0000a2000c1e1900 */
[----:B------:R-:W-:-:S04]  /*0870*/  IADD3 R10, P0, PT, R10, -0x1, RZ ;  /* 0xffffffff0a0a7810 */ /* 0x000fc80007f1e0ff */
[----:B------:R-:W-:Y:S02]  /*0880*/  IADD3.X R12, PT, PT, R12, -0x1, RZ, P0, !PT ;  /* 0xffffffff0c0c7810 */ /* 0x000fe400007fe4ff */
[----:B------:R-:W-:Y:S02]  /*0890*/  ISETP.NE.U32.AND P0, PT, R10, RZ, PT ;  /* 0x000000ff0a00720c */ /* 0x000fe40003f05070 */
[----:B0-----:R-:W-:Y:S02]  /*08a0*/  IADD3 R2, P1, PT, R2, 0x4, RZ ;  /* 0x0000000402027810 */ /* 0x001fe40007f3e0ff */
[----:B------:R-:W-:-:S03]  /*08b0*/  ISETP.NE.AND.EX P0, PT, R12, RZ, PT, P0 ;  /* 0x000000ff0c00720c */ /* 0x000fc60003f05300 */
[----:B------:R-:W-:Y:S02]  /*08c0*/  IMAD.X R5, RZ, RZ, R5, P1 ;  /* 0x000000ffff057224 */ /* 0x000fe400008e0605 */
[----:B--2---:R-:W-:-:S08]  /*08d0*/  FADD R0, R3, R0 ;  /* 0x0000000003007221 */ /* 0x004fd00000000000 */
[----:B------:R-:W-:Y:S05]  /*08e0*/  @P0 BRA `(.L_x_4) ;  /* 0xfffffffc00d80947 */ /* 0x000fea000383ffff */
.L_x_0:
[----:B------:R-:W0:Y:S02]  /*08f0*/  LDCU.64 UR6, c[0x0][0x380] ;  /* 0x00007000ff0677ac */ /* 0x000e240008000a00 */
[----:B0-----:R-:W-:-:S04]  /*0900*/  LEA R2, P0, R9, UR6, 0x2 ;  /* 0x0000000609027c11 */ /* 0x001fc8000f8010ff */
[----:B------:R-:W-:-:S05]  /*0910*/  LEA.HI.X R3, R9, UR7, RZ, 0x2, P0 ;  /* 0x0000000709037c11 */ /* 0x000fca00080f14ff */
[----:B------:R-:W-:Y:S01]  /*0920*/  STG.E desc[UR4][R2.64], R0 ;  /* 0x0000000002007986 */ /* 0x000fe2000c101904 */
[----:B------:R-:W-:Y:S05]  /*0930*/  EXIT ;  /* 0x000000000000794d */ /* 0x000fea0003800000 */
.L_x_5:
[----:B------:R-:W-:-:S00]  /*0940*/  BRA `(.L_x_5) ;  /* 0xfffffffc00fc7947 */ /* 0x000fc0000383ffff */
[----:B------:R-:W-:-:S00]  /*0950*/  NOP ;  /* 0x0000000000007918 */ /* 0x000fc00000000000 */
        /* <DEDUP_REMOVED lines=10> */
.L_x_6:


//--------------------- .nv.shared.reserved.0     --------------------------
	.section	.nv.shared.reserved.0,"aw",@nobits
	.weak		__nv_reservedSMEM_offset_0_alias
	.size		__nv_reservedSMEM_offset_0_alias, 0, 64
	.other		__nv_reservedSMEM_offset_0_alias,@"STO_CUDA_RESERVED_SHARED STV_DEFAULT"
__nv_reservedSMEM_offset_0_alias:
	.zero		0
	.zero		64


//--------------------- .nv.constant0._Z8sum_rowsPfPKfll --------------------------
	.section	.nv.constant0._Z8sum_rowsPfPKfll,"a",@progbits
	.sectionflags	@""
	.align	4
.nv.constant0._Z8sum_rowsPfPKfll:
	.zero		928


//--------------------- SYMBOLS --------------------------

	.type		.nv.reservedSmem.offset0,@object
	.size		.nv.reservedSmem.offset0,0x4
